	.headerflags	@"EF_CUDA_TEXMODE_UNIFIED EF_CUDA_64BIT_ADDRESS EF_CUDA_ACCELERATORS EF_CUDA_SM90 EF_CUDA_VIRTUAL_SM(EF_CUDA_SM90)"
	.elftype	@"ET_EXEC"


//--------------------- .nv.info                  --------------------------
	.section	.nv.info,"",@"SHT_CUDA_INFO"
	.align	4


	//----- nvinfo : EIATTR_REGCOUNT
	.align		4
        /*0000*/ 	.byte	0x04, 0x2f
        /*0002*/ 	.short	(.L_3 - .L_2)
	.align		4
.L_2:
        /*0004*/ 	.word	index@(triton_poi_fused__native_batch_norm_legit_no_training_relu_6)
        /*0008*/ 	.word	0x00000012


	//----- nvinfo : EIATTR_MIN_STACK_SIZE
	.align		4
.L_3:
        /*000c*/ 	.byte	0x04, 0x12
        /*000e*/ 	.short	(.L_5 - .L_4)
	.align		4
.L_4:
        /*0010*/ 	.word	index@(triton_poi_fused__native_batch_norm_legit_no_training_relu_6)
        /*0014*/ 	.word	0x00000000


	//----- nvinfo : EIATTR_FRAME_SIZE
	.align		4
.L_5:
        /*0018*/ 	.byte	0x04, 0x11
        /*001a*/ 	.short	(.L_7 - .L_6)
	.align		4
.L_6:
        /*001c*/ 	.word	index@(triton_poi_fused__native_batch_norm_legit_no_training_relu_6)
        /*0020*/ 	.word	0x00000000


	//----- nvinfo : EIATTR_MIN_STACK_SIZE
	.align		4
.L_7:
        /*0024*/ 	.byte	0x04, 0x12
        /*0026*/ 	.short	(.L_9 - .L_8)
	.align		4
.L_8:
        /*0028*/ 	.word	index@(triton_poi_fused__native_batch_norm_legit_no_training_relu_6)
        /*002c*/ 	.word	0x00000000
.L_9:


//--------------------- .nv.info.triton_poi_fused__native_batch_norm_legit_no_training_relu_6 --------------------------
	.section	.nv.info.triton_poi_fused__native_batch_norm_legit_no_training_relu_6,"",@"SHT_CUDA_INFO"
	.sectionflags	@""
	.align	4


	//----- nvinfo : EIATTR_CUDA_API_VERSION
	.align		4
        /*0000*/ 	.byte	0x04, 0x37
        /*0002*/ 	.short	(.L_11 - .L_10)
.L_10:
        /*0004*/ 	.word	0x0000007c


	//----- nvinfo : EIATTR_KPARAM_INFO
	.align		4
.L_11:
        /*0008*/ 	.byte	0x04, 0x17
        /*000a*/ 	.short	(.L_13 - .L_12)
.L_12:
        /*000c*/ 	.word	0x00000000
        /*0010*/ 	.short	0x0006
        /*0012*/ 	.short	0x0030
        /*0014*/ 	.byte	0x00, 0xf0, 0x11, 0x00


	//----- nvinfo : EIATTR_KPARAM_INFO
	.align		4
.L_13:
        /*0018*/ 	.byte	0x04, 0x17
        /*001a*/ 	.short	(.L_15 - .L_14)
.L_14:
        /*001c*/ 	.word	0x00000000
        /*0020*/ 	.short	0x0005
        /*0022*/ 	.short	0x0028
        /*0024*/ 	.byte	0x00, 0xf4, 0x21, 0x00


	//----- nvinfo : EIATTR_KPARAM_INFO
	.align		4
.L_15:
        /*0028*/ 	.byte	0x04, 0x17
        /*002a*/ 	.short	(.L_17 - .L_16)
.L_16:
        /*002c*/ 	.word	0x00000000
        /*0030*/ 	.short	0x0004
        /*0032*/ 	.short	0x0020
        /*0034*/ 	.byte	0x00, 0xf4, 0x21, 0x00


	//----- nvinfo : EIATTR_KPARAM_INFO
	.align		4
.L_17:
        /*0038*/ 	.byte	0x04, 0x17
        /*003a*/ 	.short	(.L_19 - .L_18)
.L_18:
        /*003c*/ 	.word	0x00000000
        /*0040*/ 	.short	0x0003
        /*0042*/ 	.short	0x0018
        /*0044*/ 	.byte	0x00, 0xf4, 0x21, 0x00


	//----- nvinfo : EIATTR_KPARAM_INFO
	.align		4
.L_19:
        /*0048*/ 	.byte	0x04, 0x17
        /*004a*/ 	.short	(.L_21 - .L_20)
.L_20:
        /*004c*/ 	.word	0x00000000
        /*0050*/ 	.short	0x0002
        /*0052*/ 	.short	0x0010
        /*0054*/ 	.byte	0x00, 0xf4, 0x21, 0x00


	//----- nvinfo : EIATTR_KPARAM_INFO
	.align		4
.L_21:
        /*0058*/ 	.byte	0x04, 0x17
        /*005a*/ 	.short	(.L_23 - .L_22)
.L_22:
        /*005c*/ 	.word	0x00000000
        /*0060*/ 	.short	0x0001
        /*0062*/ 	.short	0x0008
        /*0064*/ 	.byte	0x00, 0xf4, 0x21, 0x00


	//----- nvinfo : EIATTR_KPARAM_INFO
	.align		4
.L_23:
        /*0068*/ 	.byte	0x04, 0x17
        /*006a*/ 	.short	(.L_25 - .L_24)
.L_24:
        /*006c*/ 	.word	0x00000000
        /*0070*/ 	.short	0x0000
        /*0072*/ 	.short	0x0000
        /*0074*/ 	.byte	0x00, 0xf4, 0x21, 0x00


	//----- nvinfo : EIATTR_SPARSE_MMA_MASK
	.align		4
.L_25:
        /*0078*/ 	.byte	0x03, 0x50
        /*007a*/ 	.short	0x0000


	//----- nvinfo : EIATTR_MAXREG_COUNT
	.align		4
        /*007c*/ 	.byte	0x03, 0x1b
        /*007e*/ 	.short	0x00ff


	//----- nvinfo : EIATTR_EXIT_INSTR_OFFSETS
	.align		4
        /*0080*/ 	.byte	0x04, 0x1c
        /*0082*/ 	.short	(.L_27 - .L_26)


	//   ....[0]....
.L_26:
        /*0084*/ 	.word	0x00000300


	//   ....[1]....
        /*0088*/ 	.word	0x00000320


	//----- nvinfo : EIATTR_REQNTID
	.align		4
.L_27:
        /*008c*/ 	.byte	0x04, 0x10
        /*008e*/ 	.short	(.L_29 - .L_28)
.L_28:
        /*0090*/ 	.word	0x00000080
        /*0094*/ 	.word	0x00000001
        /*0098*/ 	.word	0x00000001


	//----- nvinfo : EIATTR_CBANK_PARAM_SIZE
	.align		4
.L_29:
        /*009c*/ 	.byte	0x03, 0x19
        /*009e*/ 	.short	0x0034


	//----- nvinfo : EIATTR_PARAM_CBANK
	.align		4
        /*00a0*/ 	.byte	0x04, 0x0a
        /*00a2*/ 	.short	(.L_31 - .L_30)
	.align		4
.L_30:
        /*00a4*/ 	.word	index@(.nv.constant0.triton_poi_fused__native_batch_norm_legit_no_training_relu_6)
        /*00a8*/ 	.short	0x0210
        /*00aa*/ 	.short	0x0034


	//----- nvinfo : EIATTR_SW_WAR
	.align		4
.L_31:
        /*00ac*/ 	.byte	0x04, 0x36
        /*00ae*/ 	.short	(.L_33 - .L_32)
.L_32:
        /*00b0*/ 	.word	0x00000008
.L_33:


//--------------------- .nv.callgraph             --------------------------
	.section	.nv.callgraph,"",@"SHT_CUDA_CALLGRAPH"
	.align	4
	.sectionentsize	8
	.align		4
        /*0000*/ 	.word	0x00000000
	.align		4
        /*0004*/ 	.word	0xffffffff
	.align		4
        /*0008*/ 	.word	0x00000000
	.align		4
        /*000c*/ 	.word	0xfffffffe
	.align		4
        /*0010*/ 	.word	0x00000000
	.align		4
        /*0014*/ 	.word	0xfffffffd
	.align		4
        /*0018*/ 	.word	0x00000000
	.align		4
        /*001c*/ 	.word	0xfffffffc


//--------------------- .nv.constant4             --------------------------
	.section	.nv.constant4,"a",@progbits
	.align	8
	.align		8
.nv.constant4:
        /*0000*/ 	.dword	_$_str
	.align		8
        /*0008*/ 	.dword	_$_str_$_2


//--------------------- .text.triton_poi_fused__native_batch_norm_legit_no_training_relu_6 --------------------------
	.section	.text.triton_poi_fused__native_batch_norm_legit_no_training_relu_6,"ax",@progbits
	.align	128
        .global         triton_poi_fused__native_batch_norm_legit_no_training_relu_6
        .type           triton_poi_fused__native_batch_norm_legit_no_training_relu_6,@function
        .size           triton_poi_fused__native_batch_norm_legit_no_training_relu_6,(.L_x_1 - triton_poi_fused__native_batch_norm_legit_no_training_relu_6)
        .other          triton_poi_fused__native_batch_norm_legit_no_training_relu_6,@"STO_CUDA_ENTRY STV_DEFAULT"
triton_poi_fused__native_batch_norm_legit_no_training_relu_6:
.text.triton_poi_fused__native_batch_norm_legit_no_training_relu_6:
[----:B------:R-:W0:Y:S01]  /*0000*/  LDC R1, c[0x0][0x28] ;  /* 0x00000a00ff017b82 */ /* 0x000e220000000800 */
[----:B------:R-:W1:Y:S07]  /*0010*/  S2R R0, SR_TID.X ;  /* 0x0000000000007919 */ /* 0x000e6e0000002100 */
[----:B------:R-:W2:Y:S01]  /*0020*/  LDC.64 R8, c[0x0][0x220] ;  /* 0x00008800ff087b82 */ /* 0x000ea20000000a00 */
[----:B------:R-:W-:Y:S01]  /*0030*/  HFMA2.MMA R14, -RZ, RZ, 0, 0 ;  /* 0x00000000ff0e7435 */ /* 0x000fe200000001ff */
[----:B------:R-:W-:Y:S01]  /*0040*/  ULDC.64 UR4, c[0x0][0x208] ;  /* 0x0000820000047ab9 */ /* 0x000fe20000000a00 */
[----:B------:R-:W3:Y:S05]  /*0050*/  S2R R3, SR_CTAID.X ;  /* 0x0000000000037919 */ /* 0x000eea0000002500 */
[----:B------:R-:W4:Y:S08]  /*0060*/  LDC.64 R4, c[0x0][0x210] ;  /* 0x00008400ff047b82 */ /* 0x000f300000000a00 */
[----:B------:R-:W5:Y:S08]  /*0070*/  LDC.64 R6, c[0x0][0x218] ;  /* 0x00008600ff067b82 */ /* 0x000f700000000a00 */
[----:B------:R-:W5:Y:S01]  /*0080*/  LDC.64 R10, c[0x0][0x228] ;  /* 0x00008a00ff0a7b82 */ /* 0x000f620000000a00 */
[----:B-1----:R-:W-:-:S07]  /*0090*/  LOP3.LUT R0, R0, 0x7f, RZ, 0xc0, !PT ;  /* 0x0000007f00007812 */ /* 0x002fce00078ec0ff */
[----:B------:R-:W1:Y:S01]  /*00a0*/  LDC.64 R12, c[0x0][0x230] ;  /* 0x00008c00ff0c7b82 */ /* 0x000e620000000a00 */
[----:B---3--:R-:W-:Y:S02]  /*00b0*/  SHF.R.S32.HI R2, RZ, 0x18, R3 ;  /* 0x00000018ff027819 */ /* 0x008fe40000011403 */
[----:B------:R-:W-:Y:S02]  /*00c0*/  LEA R0, R3, R0, 0x7 ;  /* 0x0000000003007211 */ /* 0x000fe400078e38ff */
[----:B------:R-:W-:Y:S02]  /*00d0*/  SGXT R3, R2, 0x1 ;  /* 0x000000010203781a */ /* 0x000fe40000000200 */
[----:B------:R-:W-:Y:S02]  /*00e0*/  ISETP.GE.AND P0, PT, R0, 0x100, PT ;  /* 0x000001000000780c */ /* 0x000fe40003f06270 */
[----:B------:R-:W-:-:S04]  /*00f0*/  LEA.HI R3, R3, R0, RZ, 0x4 ;  /* 0x0000000003037211 */ /* 0x000fc800078f20ff */
[----:B------:R-:W-:-:S04]  /*0100*/  LOP3.LUT R3, R3, 0xfffffff0, RZ, 0xc0, !PT ;  /* 0xfffffff003037812 */ /* 0x000fc800078ec0ff */
[----:B------:R-:W-:-:S05]  /*0110*/  IADD3 R15, R0, -R3, RZ ;  /* 0x80000003000f7210 */ /* 0x000fca0007ffe0ff */
[----:B--2---:R-:W-:-:S05]  /*0120*/  IMAD.WIDE R8, R15, 0x4, R8 ;  /* 0x000000040f087825 */ /* 0x004fca00078e0208 */
[----:B------:R2:W3:Y:S01]  /*0130*/  @!P0 LDG.E.EL R14, desc[UR4][R8.64] ;  /* 0x00000004080e8981 */ /* 0x0004e2000c2e1900 */
[----:B------:R-:W-:Y:S01]  /*0140*/  CS2R R2, SRZ ;  /* 0x0000000000027805 */ /* 0x000fe2000001ff00 */
[----:B----4-:R-:W-:-:S04]  /*0150*/  IMAD.WIDE R4, R0, 0x4, R4 ;  /* 0x0000000400047825 */ /* 0x010fc800078e0204 */
[C---:B-----5:R-:W-:Y:S01]  /*0160*/  IMAD.WIDE R6, R15.reuse, 0x4, R6 ;  /* 0x000000040f067825 */ /* 0x060fe200078e0206 */
[----:B------:R4:W5:Y:S03]  /*0170*/  @!P0 LDG.E R2, desc[UR4][R4.64] ;  /* 0x0000000404028981 */ /* 0x000966000c1e1900 */
[C---:B0-2---:R-:W-:Y:S01]  /*0180*/  IMAD.WIDE R8, R15.reuse, 0x4, R10 ;  /* 0x000000040f087825 */ /* 0x045fe200078e020a */
[----:B------:R0:W5:Y:S03]  /*0190*/  @!P0 LDG.E.EL R3, desc[UR4][R6.64] ;  /* 0x0000000406038981 */ /* 0x000166000c2e1900 */
[----:B-1----:R-:W-:Y:S01]  /*01a0*/  IMAD.WIDE R10, R15, 0x4, R12 ;  /* 0x000000040f0a7825 */ /* 0x002fe200078e020c */
[----:B------:R-:W-:Y:S01]  /*01b0*/  CS2R R12, SRZ ;  /* 0x00000000000c7805 */ /* 0x000fe2000001ff00 */
[----:B----4-:R-:W1:Y:S05]  /*01c0*/  LDC.64 R4, c[0x0][0x238] ;  /* 0x00008e00ff047b82 */ /* 0x010e6a0000000a00 */
[----:B------:R-:W2:Y:S04]  /*01d0*/  @!P0 LDG.E.EL R12, desc[UR4][R8.64] ;  /* 0x00000004080c8981 */ /* 0x000ea8000c2e1900 */
[----:B------:R-:W2:Y:S01]  /*01e0*/  @!P0 LDG.E.EL R13, desc[UR4][R10.64] ;  /* 0x000000040a0d8981 */ /* 0x000ea2000c2e1900 */
[----:B0-----:R-:W-:Y:S01]  /*01f0*/  MOV R6, 0x3e800000 ;  /* 0x3e80000000067802 */ /* 0x001fe20000000f00 */
[----:B---3--:R-:W-:-:S04]  /*0200*/  FADD R14, R14, 9.9999997473787516356e-06 ;  /* 0x3727c5ac0e0e7421 */ /* 0x008fc80000000000 */
[----:B------:R-:W0:Y:S01]  /*0210*/  MUFU.SQRT R15, R14 ;  /* 0x0000000e000f7308 */ /* 0x000e220000002000 */
[----:B-----5:R-:W-:Y:S01]  /*0220*/  FADD R2, -R3, R2 ;  /* 0x0000000203027221 */ /* 0x020fe20000000100 */
[C---:B0-----:R-:W-:Y:S02]  /*0230*/  FSETP.GT.AND P1, PT, R15.reuse, 8.50705917302346158658e+37, PT ;  /* 0x7e8000000f00780b */ /* 0x041fe40003f24000 */
[----:B------:R-:W-:Y:S02]  /*0240*/  FSETP.GEU.AND P2, PT, R15, 1.175494350822287508e-38, PT ;  /* 0x008000000f00780b */ /* 0x000fe40003f4e000 */
[----:B------:R-:W-:-:S09]  /*0250*/  FSEL R6, R6, 1, P1 ;  /* 0x3f80000006067808 */ /* 0x000fd20000800000 */
[----:B------:R-:W-:Y:S02]  /*0260*/  @P1 FMUL R15, R15, 0.25 ;  /* 0x3e8000000f0f1820 */ /* 0x000fe40000400000 */
[----:B------:R-:W-:Y:S02]  /*0270*/  @!P2 FMUL R6, R6, 16777216 ;  /* 0x4b8000000606a820 */ /* 0x000fe40000400000 */
[----:B------:R-:W-:-:S06]  /*0280*/  @!P2 FMUL R15, R15, 16777216 ;  /* 0x4b8000000f0fa820 */ /* 0x000fcc0000400000 */
[----:B------:R-:W0:Y:S02]  /*0290*/  MUFU.RCP R15, R15 ;  /* 0x0000000f000f7308 */ /* 0x000e240000001000 */
[----:B0-----:R-:W-:-:S04]  /*02a0*/  FMUL R3, R15, R6 ;  /* 0x000000060f037220 */ /* 0x001fc80000400000 */
[----:B------:R-:W-:-:S04]  /*02b0*/  FMUL R2, R2, R3 ;  /* 0x0000000302027220 */ /* 0x000fc80000400000 */
[----:B--2---:R-:W-:Y:S01]  /*02c0*/  FFMA R12, R2, R12, R13 ;  /* 0x0000000c020c7223 */ /* 0x004fe2000000000d */
[----:B-1----:R-:W-:-:S04]  /*02d0*/  IMAD.WIDE R2, R0, 0x4, R4 ;  /* 0x0000000400027825 */ /* 0x002fc800078e0204 */
[----:B------:R-:W-:-:S04]  /*02e0*/  FSETP.GEU.AND P1, PT, R12, RZ, PT ;  /* 0x000000ff0c00720b */ /* 0x000fc80003f2e000 */
[----:B------:R-:W-:Y:S01]  /*02f0*/  FSEL R5, R12, RZ, P1 ;  /* 0x000000ff0c057208 */ /* 0x000fe20000800000 */
[----:B------:R-:W-:Y:S08]  /*0300*/  @P0 EXIT ;  /* 0x000000000000094d */ /* 0x000ff00003800000 */
[----:B------:R-:W-:Y:S01]  /*0310*/  STG.E desc[UR4][R2.64], R5 ;  /* 0x0000000502007986 */ /* 0x000fe2000c101904 */
[----:B------:R-:W-:Y:S05]  /*0320*/  EXIT ;  /* 0x000000000000794d */ /* 0x000fea0003800000 */
.L_x_0:
[----:B------:R-:W-:-:S00]  /*0330*/  BRA `(.L_x_0) ;  /* 0xfffffffc00fc7947 */ /* 0x000fc0000383ffff */
[----:B------:R-:W-:-:S00]  /*0340*/  NOP ;  /* 0x0000000000007918 */ /* 0x000fc00000000000 */
        /* <DEDUP_REMOVED lines=11> */
.L_x_1:


//--------------------- .nv.global.init           --------------------------
	.section	.nv.global.init,"aw",@progbits
.nv.global.init:
	.type		_$_str,@object
	.size		_$_str,(_$_str_$_2 - _$_str)
_$_str:
        /*0000*/ 	.byte	0x5f, 0x5f, 0x43, 0x55, 0x44, 0x41, 0x5f, 0x46, 0x54, 0x5a, 0x00
	.type		_$_str_$_2,@object
	.size		_$_str_$_2,(.L_1 - _$_str_$_2)
_$_str_$_2:
        /*000b*/ 	.byte	0x5f, 0x5f, 0x43, 0x55, 0x44, 0x41, 0x5f, 0x50, 0x52, 0x45, 0x43, 0x5f, 0x53, 0x51, 0x52, 0x54
        /*001b*/ 	.byte	0x00
.L_1:


//--------------------- .nv.constant0.triton_poi_fused__native_batch_norm_legit_no_training_relu_6 --------------------------
	.section	.nv.constant0.triton_poi_fused__native_batch_norm_legit_no_training_relu_6,"a",@progbits
	.sectionflags	@""
	.align	4
.nv.constant0.triton_poi_fused__native_batch_norm_legit_no_training_relu_6:
	.zero		580
